	.headerflags	@"EF_CUDA_TEXMODE_UNIFIED EF_CUDA_64BIT_ADDRESS EF_CUDA_ACCELERATORS EF_CUDA_SM90 EF_CUDA_VIRTUAL_SM(EF_CUDA_SM90)"
	.elftype	@"ET_EXEC"


//--------------------- .nv.info                  --------------------------
	.section	.nv.info,"",@"SHT_CUDA_INFO"
	.align	4


	//----- nvinfo : EIATTR_REGCOUNT
	.align		4
        /*0000*/ 	.byte	0x04, 0x2f
        /*0002*/ 	.short	(.L_1 - .L_0)
	.align		4
.L_0:
        /*0004*/ 	.word	index@(triton_per_fused_mean_23)
        /*0008*/ 	.word	0x00000011


	//----- nvinfo : EIATTR_MIN_STACK_SIZE
	.align		4
.L_1:
        /*000c*/ 	.byte	0x04, 0x12
        /*000e*/ 	.short	(.L_3 - .L_2)
	.align		4
.L_2:
        /*0010*/ 	.word	index@(triton_per_fused_mean_23)
        /*0014*/ 	.word	0x00000000


	//----- nvinfo : EIATTR_FRAME_SIZE
	.align		4
.L_3:
        /*0018*/ 	.byte	0x04, 0x11
        /*001a*/ 	.short	(.L_5 - .L_4)
	.align		4
.L_4:
        /*001c*/ 	.word	index@(triton_per_fused_mean_23)
        /*0020*/ 	.word	0x00000000


	//----- nvinfo : EIATTR_MIN_STACK_SIZE
	.align		4
.L_5:
        /*0024*/ 	.byte	0x04, 0x12
        /*0026*/ 	.short	(.L_7 - .L_6)
	.align		4
.L_6:
        /*0028*/ 	.word	index@(triton_per_fused_mean_23)
        /*002c*/ 	.word	0x00000000
.L_7:


//--------------------- .nv.info.triton_per_fused_mean_23 --------------------------
	.section	.nv.info.triton_per_fused_mean_23,"",@"SHT_CUDA_INFO"
	.sectionflags	@""
	.align	4


	//----- nvinfo : EIATTR_CUDA_API_VERSION
	.align		4
        /*0000*/ 	.byte	0x04, 0x37
        /*0002*/ 	.short	(.L_9 - .L_8)
.L_8:
        /*0004*/ 	.word	0x0000007c


	//----- nvinfo : EIATTR_KPARAM_INFO
	.align		4
.L_9:
        /*0008*/ 	.byte	0x04, 0x17
        /*000a*/ 	.short	(.L_11 - .L_10)
.L_10:
        /*000c*/ 	.word	0x00000000
        /*0010*/ 	.short	0x0003
        /*0012*/ 	.short	0x0014
        /*0014*/ 	.byte	0x00, 0xf0, 0x11, 0x00


	//----- nvinfo : EIATTR_KPARAM_INFO
	.align		4
.L_11:
        /*0018*/ 	.byte	0x04, 0x17
        /*001a*/ 	.short	(.L_13 - .L_12)
.L_12:
        /*001c*/ 	.word	0x00000000
        /*0020*/ 	.short	0x0002
        /*0022*/ 	.short	0x0010
        /*0024*/ 	.byte	0x00, 0xf0, 0x11, 0x00


	//----- nvinfo : EIATTR_KPARAM_INFO
	.align		4
.L_13:
        /*0028*/ 	.byte	0x04, 0x17
        /*002a*/ 	.short	(.L_15 - .L_14)
.L_14:
        /*002c*/ 	.word	0x00000000
        /*0030*/ 	.short	0x0001
        /*0032*/ 	.short	0x0008
        /*0034*/ 	.byte	0x00, 0xf4, 0x21, 0x00


	//----- nvinfo : EIATTR_KPARAM_INFO
	.align		4
.L_15:
        /*0038*/ 	.byte	0x04, 0x17
        /*003a*/ 	.short	(.L_17 - .L_16)
.L_16:
        /*003c*/ 	.word	0x00000000
        /*0040*/ 	.short	0x0000
        /*0042*/ 	.short	0x0000
        /*0044*/ 	.byte	0x00, 0xf4, 0x21, 0x00


	//----- nvinfo : EIATTR_SPARSE_MMA_MASK
	.align		4
.L_17:
        /*0048*/ 	.byte	0x03, 0x50
        /*004a*/ 	.short	0x0000


	//----- nvinfo : EIATTR_MAXREG_COUNT
	.align		4
        /*004c*/ 	.byte	0x03, 0x1b
        /*004e*/ 	.short	0x00ff


	//----- nvinfo : EIATTR_COOP_GROUP_MASK_REGIDS
	.align		4
        /*0050*/ 	.byte	0x04, 0x29
        /*0052*/ 	.short	(.L_19 - .L_18)


	//   ....[0]....
.L_18:
        /*0054*/ 	.word	0xffffffff


	//   ....[1]....
        /*0058*/ 	.word	0xffffffff


	//   ....[2]....
        /*005c*/ 	.word	0xffffffff


	//   ....[3]....
        /*0060*/ 	.word	0xffffffff


	//   ....[4]....
        /*0064*/ 	.word	0xffffffff


	//   ....[5]....
        /*0068*/ 	.word	0xffffffff


	//   ....[6]....
        /*006c*/ 	.word	0xffffffff


	//----- nvinfo : EIATTR_COOP_GROUP_INSTR_OFFSETS
	.align		4
.L_19:
        /*0070*/ 	.byte	0x04, 0x28
        /*0072*/ 	.short	(.L_21 - .L_20)


	//   ....[0]....
.L_20:
        /*0074*/ 	.word	0x000001f0


	//   ....[1]....
        /*0078*/ 	.word	0x00000200


	//   ....[2]....
        /*007c*/ 	.word	0x00000240


	//   ....[3]....
        /*0080*/ 	.word	0x00000270


	//   ....[4]....
        /*0084*/ 	.word	0x000002c0


	//   ....[5]....
        /*0088*/ 	.word	0x000002f0


	//   ....[6]....
        /*008c*/ 	.word	0x000003f0


	//----- nvinfo : EIATTR_EXIT_INSTR_OFFSETS
	.align		4
.L_21:
        /*0090*/ 	.byte	0x04, 0x1c
        /*0092*/ 	.short	(.L_23 - .L_22)


	//   ....[0]....
.L_22:
        /*0094*/ 	.word	0x000004e0


	//   ....[1]....
        /*0098*/ 	.word	0x00000510


	//----- nvinfo : EIATTR_REQNTID
	.align		4
.L_23:
        /*009c*/ 	.byte	0x04, 0x10
        /*009e*/ 	.short	(.L_25 - .L_24)
.L_24:
        /*00a0*/ 	.word	0x00000040
        /*00a4*/ 	.word	0x00000001
        /*00a8*/ 	.word	0x00000001


	//----- nvinfo : EIATTR_CBANK_PARAM_SIZE
	.align		4
.L_25:
        /*00ac*/ 	.byte	0x03, 0x19
        /*00ae*/ 	.short	0x0018


	//----- nvinfo : EIATTR_PARAM_CBANK
	.align		4
        /*00b0*/ 	.byte	0x04, 0x0a
        /*00b2*/ 	.short	(.L_27 - .L_26)
	.align		4
.L_26:
        /*00b4*/ 	.word	index@(.nv.constant0.triton_per_fused_mean_23)
        /*00b8*/ 	.short	0x0210
        /*00ba*/ 	.short	0x0018


	//----- nvinfo : EIATTR_SW_WAR
	.align		4
.L_27:
        /*00bc*/ 	.byte	0x04, 0x36
        /*00be*/ 	.short	(.L_29 - .L_28)
.L_28:
        /*00c0*/ 	.word	0x00000008
.L_29:


//--------------------- .nv.callgraph             --------------------------
	.section	.nv.callgraph,"",@"SHT_CUDA_CALLGRAPH"
	.align	4
	.sectionentsize	8
	.align		4
        /*0000*/ 	.word	0x00000000
	.align		4
        /*0004*/ 	.word	0xffffffff
	.align		4
        /*0008*/ 	.word	0x00000000
	.align		4
        /*000c*/ 	.word	0xfffffffe
	.align		4
        /*0010*/ 	.word	0x00000000
	.align		4
        /*0014*/ 	.word	0xfffffffd
	.align		4
        /*0018*/ 	.word	0x00000000
	.align		4
        /*001c*/ 	.word	0xfffffffc


//--------------------- .text.triton_per_fused_mean_23 --------------------------
	.section	.text.triton_per_fused_mean_23,"ax",@progbits
	.sectionflags	@"SHF_BARRIERS=1"
	.align	128
        .global         triton_per_fused_mean_23
        .type           triton_per_fused_mean_23,@function
        .size           triton_per_fused_mean_23,(.L_x_1 - triton_per_fused_mean_23)
        .other          triton_per_fused_mean_23,@"STO_CUDA_ENTRY STV_DEFAULT"
triton_per_fused_mean_23:
.text.triton_per_fused_mean_23:
[----:B------:R-:W0:Y:S02]  /*0000*/  LDC R1, c[0x0][0x28] ;  /* 0x00000a00ff017b82 */ /* 0x000e240000000800 */
[----:B------:R-:W1:Y:S01]  /*0010*/  S2R R0, SR_TID.X ;  /* 0x0000000000007919 */ /* 0x000e620000002100 */
[----:B------:R-:W-:Y:S01]  /*0020*/  IMAD.MOV.U32 R8, RZ, RZ, RZ ;  /* 0x000000ffff087224 */ /* 0x000fe200078e00ff */
[----:B------:R-:W2:Y:S01]  /*0030*/  LDC.64 R6, c[0x0][0x218] ;  /* 0x00008600ff067b82 */ /* 0x000ea20000000a00 */
[----:B------:R-:W-:Y:S01]  /*0040*/  ULDC.64 UR6, c[0x0][0x208] ;  /* 0x0000820000067ab9 */ /* 0x000fe20000000a00 */
[----:B------:R-:W3:Y:S01]  /*0050*/  S2R R3, SR_CTAID.X ;  /* 0x0000000000037919 */ /* 0x000ee20000002500 */
[----:B-1----:R-:W-:Y:S01]  /*0060*/  IMAD.SHL.U32 R2, R0, 0x2, RZ ;  /* 0x0000000200027824 */ /* 0x002fe200078e00ff */
[----:B------:R-:W-:Y:S01]  /*0070*/  SHF.R.U32.HI R10, RZ, 0x2, R0 ;  /* 0x00000002ff0a7819 */ /* 0x000fe20000011600 */
[----:B---3--:R-:W-:-:S03]  /*0080*/  IMAD.SHL.U32 R3, R3, 0x8, RZ ;  /* 0x0000000803037824 */ /* 0x008fc600078e00ff */
[----:B------:R-:W-:-:S04]  /*0090*/  LOP3.LUT R2, R2, 0x6, RZ, 0xc0, !PT ;  /* 0x0000000602027812 */ /* 0x000fc800078ec0ff */
[----:B------:R-:W-:-:S04]  /*00a0*/  LOP3.LUT R9, R3, R2, RZ, 0xfc, !PT ;  /* 0x0000000203097212 */ /* 0x000fc800078efcff */
[C---:B------:R-:W-:Y:S01]  /*00b0*/  ISETP.GE.AND P0, PT, R9.reuse, 0x3c0, PT ;  /* 0x000003c00900780c */ /* 0x040fe20003f06270 */
[----:B------:R-:W-:-:S05]  /*00c0*/  IMAD.HI R5, R9, -0x77777777, R8 ;  /* 0x8888888909057827 */ /* 0x000fca00078e0208 */
[----:B------:R-:W-:-:S04]  /*00d0*/  SHF.R.U32.HI R8, RZ, 0x1f, R5 ;  /* 0x0000001fff087819 */ /* 0x000fc80000011605 */
[----:B------:R-:W-:Y:S02]  /*00e0*/  LEA.HI.SX32 R8, R5, R8, 0x19 ;  /* 0x0000000805087211 */ /* 0x000fe400078fcaff */
[----:B------:R-:W-:-:S03]  /*00f0*/  SGXT.U32 R5, R10, 0x4 ;  /* 0x000000040a05781a */ /* 0x000fc60000000000 */
[----:B------:R-:W-:-:S04]  /*0100*/  IMAD R10, R8, -0xf0, R9 ;  /* 0xffffff10080a7824 */ /* 0x000fc800078e0209 */
[----:B------:R-:W-:-:S04]  /*0110*/  IMAD R5, R5, 0xf0, R10 ;  /* 0x000000f005057824 */ /* 0x000fc800078e020a */
[----:B------:R-:W-:Y:S01]  /*0120*/  IMAD R5, R8, 0xf00, R5 ;  /* 0x00000f0008057824 */ /* 0x000fe200078e0205 */
[----:B------:R-:W-:-:S03]  /*0130*/  CS2R R8, SRZ ;  /* 0x0000000000087805 */ /* 0x000fc6000001ff00 */
[----:B--2---:R-:W-:-:S05]  /*0140*/  IMAD.WIDE R6, R5, 0x4, R6 ;  /* 0x0000000405067825 */ /* 0x004fca00078e0206 */
[----:B------:R-:W2:Y:S01]  /*0150*/  @!P0 LDG.E.64 R8, desc[UR6][R6.64] ;  /* 0x0000000606088981 */ /* 0x000ea2000c1e1b00 */
[----:B------:R-:W1:Y:S01]  /*0160*/  S2UR UR5, SR_CgaCtaId ;  /* 0x00000000000579c3 */ /* 0x000e620000008800 */
[----:B------:R-:W-:Y:S01]  /*0170*/  UMOV UR4, 0x400 ;  /* 0x0000040000047882 */ /* 0x000fe20000000000 */
[----:B------:R-:W-:Y:S02]  /*0180*/  ISETP.GE.AND P1, PT, R0, 0x10, PT ;  /* 0x000000100000780c */ /* 0x000fe40003f26270 */
[----:B------:R-:W-:Y:S01]  /*0190*/  LOP3.LUT R3, R3, 0x7, R0, 0xf8, !PT ;  /* 0x0000000703037812 */ /* 0x000fe200078ef800 */
[----:B-1----:R-:W-:Y:S01]  /*01a0*/  UPRMT UR4, UR5, 0x654, UR4 ;  /* 0x0000065405047896 */ /* 0x002fe20008000004 */
[----:B--2---:R-:W-:Y:S02]  /*01b0*/  SEL R8, R8, RZ, !P0 ;  /* 0x000000ff08087207 */ /* 0x004fe40004000000 */
[----:B------:R-:W-:Y:S02]  /*01c0*/  SEL R9, R9, RZ, !P0 ;  /* 0x000000ff09097207 */ /* 0x000fe40004000000 */
[----:B------:R-:W-:-:S02]  /*01d0*/  FSEL R8, R8, RZ, !P0 ;  /* 0x000000ff08087208 */ /* 0x000fc40004000000 */
[----:B------:R-:W-:-:S03]  /*01e0*/  FSEL R9, R9, RZ, !P0 ;  /* 0x000000ff09097208 */ /* 0x000fc60004000000 */
[----:B------:R-:W1:Y:S04]  /*01f0*/  SHFL.BFLY PT, R5, R8, 0x10, 0x1f ;  /* 0x0e001f0008057f89 */ /* 0x000e6800000e0000 */
[----:B------:R-:W2:Y:S01]  /*0200*/  SHFL.BFLY PT, R12, R9, 0x10, 0x1f ;  /* 0x0e001f00090c7f89 */ /* 0x000ea200000e0000 */
[----:B-1----:R-:W-:Y:S01]  /*0210*/  FADD R10, R8, R5 ;  /* 0x00000005080a7221 */ /* 0x002fe20000000000 */
[----:B------:R-:W-:Y:S01]  /*0220*/  SHF.R.U32.HI R8, RZ, 0x3, R0 ;  /* 0x00000003ff087819 */ /* 0x000fe20000011600 */
[----:B--2---:R-:W-:-:S03]  /*0230*/  FADD R12, R9, R12 ;  /* 0x0000000c090c7221 */ /* 0x004fc60000000000 */
[----:B------:R-:W1:Y:S01]  /*0240*/  SHFL.BFLY PT, R5, R10, 0x8, 0x1f ;  /* 0x0d001f000a057f89 */ /* 0x000e6200000e0000 */
[----:B------:R-:W-:Y:S01]  /*0250*/  LOP3.LUT R9, R8, 0x4, RZ, 0xc0, !PT ;  /* 0x0000000408097812 */ /* 0x000fe200078ec0ff */
[----:B------:R-:W-:Y:S02]  /*0260*/  IMAD.SHL.U32 R8, R2, 0x8, RZ ;  /* 0x0000000802087824 */ /* 0x000fe400078e00ff */
[----:B------:R-:W2:Y:S01]  /*0270*/  SHFL.BFLY PT, R11, R12, 0x8, 0x1f ;  /* 0x0d001f000c0b7f89 */ /* 0x000ea200000e0000 */
[----:B-1----:R-:W-:Y:S01]  /*0280*/  FADD R6, R10, R5 ;  /* 0x000000050a067221 */ /* 0x002fe20000000000 */
[C---:B------:R-:W-:Y:S02]  /*0290*/  LOP3.LUT R5, R0.reuse, 0x1f, RZ, 0xc0, !PT ;  /* 0x0000001f00057812 */ /* 0x040fe400078ec0ff */
[----:B------:R-:W-:Y:S01]  /*02a0*/  LOP3.LUT R10, R0, 0x1, RZ, 0xc0, !PT ;  /* 0x00000001000a7812 */ /* 0x000fe200078ec0ff */
[----:B--2---:R-:W-:Y:S01]  /*02b0*/  FADD R11, R12, R11 ;  /* 0x0000000b0c0b7221 */ /* 0x004fe20000000000 */
[----:B------:R-:W1:Y:S01]  /*02c0*/  SHFL.BFLY PT, R7, R6, 0x4, 0x1f ;  /* 0x0c801f0006077f89 */ /* 0x000e6200000e0000 */
[----:B------:R-:W-:-:S02]  /*02d0*/  ISETP.GE.U32.AND P0, PT, R5, 0x4, PT ;  /* 0x000000040500780c */ /* 0x000fc40003f06070 */
[----:B------:R-:W-:Y:S01]  /*02e0*/  LOP3.LUT R5, R8, R9, RZ, 0xfc, !PT ;  /* 0x0000000908057212 */ /* 0x000fe200078efcff */
[----:B------:R-:W2:Y:S01]  /*02f0*/  SHFL.BFLY PT, R14, R11, 0x4, 0x1f ;  /* 0x0c801f000b0e7f89 */ /* 0x000ea200000e0000 */
[----:B-1----:R-:W-:Y:S01]  /*0300*/  FADD R12, R6, R7 ;  /* 0x00000007060c7221 */ /* 0x002fe20000000000 */
[----:B------:R-:W-:Y:S01]  /*0310*/  LEA R6, R0, UR4, 0x2 ;  /* 0x0000000400067c11 */ /* 0x000fe2000f8e10ff */
[----:B--2---:R-:W-:-:S07]  /*0320*/  FADD R14, R11, R14 ;  /* 0x0000000e0b0e7221 */ /* 0x004fce0000000000 */
[----:B------:R-:W-:Y:S01]  /*0330*/  @!P0 STS [R5+UR4], R12 ;  /* 0x0000000c05008988 */ /* 0x000fe20008000804 */
[----:B------:R-:W-:-:S03]  /*0340*/  VIADD R11, R8, UR4 ;  /* 0x00000004080b7c36 */ /* 0x000fc60008000000 */
[----:B------:R1:W-:Y:S01]  /*0350*/  @!P0 STS [R5+UR4+0x8], R14 ;  /* 0x0000080e05008988 */ /* 0x0003e20008000804 */
[----:B------:R-:W-:Y:S01]  /*0360*/  BAR.SYNC.DEFER_BLOCKING 0x0 ;  /* 0x0000000000007b1d */ /* 0x000fe20000010000 */
[----:B------:R-:W-:Y:S01]  /*0370*/  ISETP.NE.U32.AND P0, PT, R10, 0x1, PT ;  /* 0x000000010a00780c */ /* 0x000fe20003f05070 */
[----:B------:R-:W-:Y:S01]  /*0380*/  IMAD R11, R2, -0x4, R11 ;  /* 0xfffffffc020b7824 */ /* 0x000fe200078e020b */
[----:B------:R-:W-:Y:S02]  /*0390*/  SHF.R.U32.HI R2, RZ, 0x3, R0 ;  /* 0x00000003ff027819 */ /* 0x000fe40000011600 */
[C---:B------:R-:W-:Y:S02]  /*03a0*/  ISETP.LT.AND P0, PT, R0.reuse, 0x10, P0 ;  /* 0x000000100000780c */ /* 0x040fe40000701270 */
[----:B-1----:R-:W-:Y:S02]  /*03b0*/  LOP3.LUT R5, R0, 0x7, RZ, 0xc0, !PT ;  /* 0x0000000700057812 */ /* 0x002fe400078ec0ff */
[----:B------:R-:W-:-:S02]  /*03c0*/  SGXT.U32 R2, R2, 0x2 ;  /* 0x000000020202781a */ /* 0x000fc40000000000 */
[----:B------:R-:W-:Y:S01]  /*03d0*/  LEA R10, R5, UR4, 0x2 ;  /* 0x00000004050a7c11 */ /* 0x000fe2000f8e10ff */
[----:B------:R-:W1:Y:S04]  /*03e0*/  @!P1 LDS R4, [R6] ;  /* 0x0000000006049984 */ /* 0x000e680000000800 */
[----:B-1----:R-:W1:Y:S02]  /*03f0*/  SHFL.BFLY PT, R7, R4, 0x1, 0x1f ;  /* 0x0c201f0004077f89 */ /* 0x002e6400000e0000 */
[----:B-1----:R-:W-:Y:S02]  /*0400*/  FADD R7, R4, R7 ;  /* 0x0000000704077221 */ /* 0x002fe40000000000 */
[----:B------:R-:W1:Y:S03]  /*0410*/  LDC.64 R4, c[0x0][0x210] ;  /* 0x00008400ff047b82 */ /* 0x000e660000000a00 */
[----:B------:R-:W-:Y:S05]  /*0420*/  @P0 STS [R6], R7 ;  /* 0x0000000706000388 */ /* 0x000fea0000000800 */
[----:B------:R-:W-:Y:S01]  /*0430*/  BAR.SYNC.DEFER_BLOCKING 0x0 ;  /* 0x0000000000007b1d */ /* 0x000fe20000010000 */
[----:B------:R-:W-:-:S04]  /*0440*/  LOP3.LUT P0, RZ, R9, R2, RZ, 0xfc, !PT ;  /* 0x0000000209ff7212 */ /* 0x000fc8000780fcff */
[C---:B------:R-:W-:Y:S01]  /*0450*/  ISETP.LT.AND P0, PT, R3.reuse, 0x3c0, !P0 ;  /* 0x000003c00300780c */ /* 0x040fe20004701270 */
[----:B-1----:R-:W-:Y:S01]  /*0460*/  IMAD.WIDE R2, R3, 0x4, R4 ;  /* 0x0000000403027825 */ /* 0x002fe200078e0204 */
[----:B------:R-:W-:Y:S04]  /*0470*/  LDS R12, [R8+UR4] ;  /* 0x00000004080c7984 */ /* 0x000fe80008000800 */
[----:B------:R-:W1:Y:S01]  /*0480*/  LDS R13, [R8+UR4+0x8] ;  /* 0x00000804080d7984 */ /* 0x000e620008000800 */
[----:B------:R-:W-:Y:S06]  /*0490*/  BAR.SYNC.DEFER_BLOCKING 0x0 ;  /* 0x0000000000007b1d */ /* 0x000fec0000010000 */
[----:B-1----:R1:W-:Y:S02]  /*04a0*/  STS.64 [R11], R12 ;  /* 0x0000000c0b007388 */ /* 0x0023e40000000a00 */
[----:B------:R-:W-:Y:S06]  /*04b0*/  BAR.SYNC.DEFER_BLOCKING 0x0 ;  /* 0x0000000000007b1d */ /* 0x000fec0000010000 */
[----:B------:R-:W2:Y:S02]  /*04c0*/  LDS R10, [R10] ;  /* 0x000000000a0a7984 */ /* 0x000ea40000000800 */
[----:B------:R-:W-:Y:S06]  /*04d0*/  BAR.SYNC.DEFER_BLOCKING 0x0 ;  /* 0x0000000000007b1d */ /* 0x000fec0000010000 */
[----:B-1----:R-:W-:Y:S05]  /*04e0*/  @!P0 EXIT ;  /* 0x000000000000894d */ /* 0x002fea0003800000 */
[----:B--2---:R-:W-:-:S05]  /*04f0*/  FMUL R5, R10, 0.0625 ;  /* 0x3d8000000a057820 */ /* 0x004fca0000400000 */
[----:B------:R-:W-:Y:S01]  /*0500*/  STG.E desc[UR6][R2.64], R5 ;  /* 0x0000000502007986 */ /* 0x000fe2000c101906 */
[----:B------:R-:W-:Y:S05]  /*0510*/  EXIT ;  /* 0x000000000000794d */ /* 0x000fea0003800000 */
.L_x_0:
[----:B------:R-:W-:-:S00]  /*0520*/  BRA `(.L_x_0) ;  /* 0xfffffffc00fc7947 */ /* 0x000fc0000383ffff */
[----:B------:R-:W-:-:S00]  /*0530*/  NOP ;  /* 0x0000000000007918 */ /* 0x000fc00000000000 */
        /* <DEDUP_REMOVED lines=12> */
.L_x_1:


//--------------------- .nv.shared.triton_per_fused_mean_23 --------------------------
	.section	.nv.shared.triton_per_fused_mean_23,"aw",@nobits
	.sectionflags	@""
	.align	16
	.zero		1024


//--------------------- .nv.constant0.triton_per_fused_mean_23 --------------------------
	.section	.nv.constant0.triton_per_fused_mean_23,"a",@progbits
	.sectionflags	@""
	.align	4
.nv.constant0.triton_per_fused_mean_23:
	.zero		552
